//
// Generated by NVIDIA NVVM Compiler
//
// Compiler Build ID: CL-36424714
// Cuda compilation tools, release 13.0, V13.0.88
// Based on NVVM 20.0.0
//

.version 9.0
.target sm_100
.address_size 64

	// .globl	_Z11AddIntsCUDAPiS_

.visible .entry _Z11AddIntsCUDAPiS_(
	.param .u64 .ptr .align 1 _Z11AddIntsCUDAPiS__param_0,
	.param .u64 .ptr .align 1 _Z11AddIntsCUDAPiS__param_1
)
{
	.reg .b32 	%r<4>;
	.reg .b64 	%rd<5>;

	ld.param.u64 	%rd1, [_Z11AddIntsCUDAPiS__param_0];
	ld.param.u64 	%rd2, [_Z11AddIntsCUDAPiS__param_1];
	cvta.to.global.u64 	%rd3, %rd2;
	cvta.to.global.u64 	%rd4, %rd1;
	ld.global.u32 	%r1, [%rd4];
	ld.global.u32 	%r2, [%rd3];
	add.s32 	%r3, %r2, %r1;
	st.global.u32 	[%rd4], %r3;
	ret;

}


// ===== COMPILED SASS (sm_100) =====

	.target	sm_100

	.elftype	@"ET_EXEC"


//--------------------- .note.nv.tkinfo           --------------------------
	.section	.note.nv.tkinfo,"",@"SHT_NOTE"
	.sectionflags	@"SHF_NOTE_NV_TKINFO"
	.tkinfo
        /*0018*/ 	.word	0x00000002
        /*0030*/ 	.string	""
        /*0030*/ 	.string	"ptxas"
        /*0030*/ 	.string	"Cuda compilation tools, release 13.0, V13.0.88"
        /*0030*/ 	.string	"Build cuda_13.0.r13.0/compiler.36424714_0"
        /*0030*/ 	.string	"-arch sm_100 -m 64 "



//--------------------- .note.nv.cuinfo           --------------------------
	.section	.note.nv.cuinfo,"",@"SHT_NOTE"
	.sectionflags	@"SHF_NOTE_NV_CUINFO"
        /*0018*/ 	.short	0x0002
        /*001a*/ 	.short	0x0064
        /*001c*/ 	.short	0x0082
	.zero		2


//--------------------- .nv.info                  --------------------------
	.section	.nv.info,"",@"SHT_CUDA_INFO"
	.align	4


	//----- nvinfo : EIATTR_REGCOUNT
	.align		4
        /*0000*/ 	.byte	0x04, 0x2f
        /*0002*/ 	.short	(.L_1 - .L_0)
	.align		4
.L_0:
        /*0004*/ 	.word	index@(_Z11AddIntsCUDAPiS_)
        /*0008*/ 	.word	0x0000000a


	//----- nvinfo : EIATTR_FRAME_SIZE
	.align		4
.L_1:
        /*000c*/ 	.byte	0x04, 0x11
        /*000e*/ 	.short	(.L_3 - .L_2)
	.align		4
.L_2:
        /*0010*/ 	.word	index@(_Z11AddIntsCUDAPiS_)
        /*0014*/ 	.word	0x00000000


	//----- nvinfo : EIATTR_MIN_STACK_SIZE
	.align		4
.L_3:
        /*0018*/ 	.byte	0x04, 0x12
        /*001a*/ 	.short	(.L_5 - .L_4)
	.align		4
.L_4:
        /*001c*/ 	.word	index@(_Z11AddIntsCUDAPiS_)
        /*0020*/ 	.word	0x00000000
.L_5:


//--------------------- .nv.compat                --------------------------
	.section	.nv.compat,"",@"SHT_CUDA_COMPAT_INFO"
	.align	4
        /*0000*/ 	.byte	0x02, 0x09, 0x00, 0x00, 0x02, 0x02, 0x01, 0x00, 0x02, 0x05, 0x05, 0x00, 0x03, 0x07, 0x01, 0x01
        /*0010*/ 	.byte	0x02, 0x03, 0x00, 0x00, 0x02, 0x06, 0x01, 0x00, 0x04, 0x0b, 0x08, 0x00, 0x09, 0x00, 0x00, 0x00
        /*0020*/ 	.byte	0x00, 0x00, 0x00, 0x00


//--------------------- .nv.info._Z11AddIntsCUDAPiS_ --------------------------
	.section	.nv.info._Z11AddIntsCUDAPiS_,"",@"SHT_CUDA_INFO"
	.sectionflags	@""
	.align	4


	//----- nvinfo : EIATTR_CUDA_API_VERSION
	.align		4
        /*0000*/ 	.byte	0x04, 0x37
        /*0002*/ 	.short	(.L_7 - .L_6)
.L_6:
        /*0004*/ 	.word	0x00000082


	//----- nvinfo : EIATTR_KPARAM_INFO
	.align		4
.L_7:
        /*0008*/ 	.byte	0x04, 0x17
        /*000a*/ 	.short	(.L_9 - .L_8)
.L_8:
        /*000c*/ 	.word	0x00000000
        /*0010*/ 	.short	0x0001
        /*0012*/ 	.short	0x0008
        /*0014*/ 	.byte	0x00, 0xf5, 0x21, 0x00


	//----- nvinfo : EIATTR_KPARAM_INFO
	.align		4
.L_9:
        /*0018*/ 	.byte	0x04, 0x17
        /*001a*/ 	.short	(.L_11 - .L_10)
.L_10:
        /*001c*/ 	.word	0x00000000
        /*0020*/ 	.short	0x0000
        /*0022*/ 	.short	0x0000
        /*0024*/ 	.byte	0x00, 0xf5, 0x21, 0x00


	//----- nvinfo : EIATTR_SPARSE_MMA_MASK
	.align		4
.L_11:
        /*0028*/ 	.byte	0x03, 0x50
        /*002a*/ 	.short	0x0000


	//----- nvinfo : EIATTR_MAXREG_COUNT
	.align		4
        /*002c*/ 	.byte	0x03, 0x1b
        /*002e*/ 	.short	0x00ff


	//----- nvinfo : EIATTR_MERCURY_ISA_VERSION
	.align		4
        /*0030*/ 	.byte	0x03, 0x5f
        /*0032*/ 	.short	0x0101


	//----- nvinfo : EIATTR_VRC_CTA_INIT_COUNT
	.align		4
        /*0034*/ 	.byte	0x02, 0x4a
	.zero		1
	.zero		1


	//----- nvinfo : EIATTR_EXIT_INSTR_OFFSETS
	.align		4
        /*0038*/ 	.byte	0x04, 0x1c
        /*003a*/ 	.short	(.L_13 - .L_12)


	//   ....[0]....
.L_12:
        /*003c*/ 	.word	0x00000080


	//----- nvinfo : EIATTR_CBANK_PARAM_SIZE
	.align		4
.L_13:
        /*0040*/ 	.byte	0x03, 0x19
        /*0042*/ 	.short	0x0010


	//----- nvinfo : EIATTR_PARAM_CBANK
	.align		4
        /*0044*/ 	.byte	0x04, 0x0a
        /*0046*/ 	.short	(.L_15 - .L_14)
	.align		4
.L_14:
        /*0048*/ 	.word	index@(.nv.constant0._Z11AddIntsCUDAPiS_)
        /*004c*/ 	.short	0x0380
        /*004e*/ 	.short	0x0010


	//----- nvinfo : EIATTR_SW_WAR
	.align		4
.L_15:
        /*0050*/ 	.byte	0x04, 0x36
        /*0052*/ 	.short	(.L_17 - .L_16)
.L_16:
        /*0054*/ 	.word	0x00000008
.L_17:


//--------------------- .nv.callgraph             --------------------------
	.section	.nv.callgraph,"",@"SHT_CUDA_CALLGRAPH"
	.align	4
	.sectionentsize	8
	.align		4
        /*0000*/ 	.word	0x00000000
	.align		4
        /*0004*/ 	.word	0xffffffff
	.align		4
        /*0008*/ 	.word	0x00000000
	.align		4
        /*000c*/ 	.word	0xfffffffe
	.align		4
        /*0010*/ 	.word	0x00000000
	.align		4
        /*0014*/ 	.word	0xfffffffd
	.align		4
        /*0018*/ 	.word	0x00000000
	.align		4
        /*001c*/ 	.word	0xfffffffc


//--------------------- .text._Z11AddIntsCUDAPiS_ --------------------------
	.section	.text._Z11AddIntsCUDAPiS_,"ax",@progbits
	.align	128
        .global         _Z11AddIntsCUDAPiS_
        .type           _Z11AddIntsCUDAPiS_,@function
        .size           _Z11AddIntsCUDAPiS_,(.L_x_1 - _Z11AddIntsCUDAPiS_)
        .other          _Z11AddIntsCUDAPiS_,@"STO_CUDA_ENTRY STV_DEFAULT"
_Z11AddIntsCUDAPiS_:
.text._Z11AddIntsCUDAPiS_:
[----:B------:R-:W-:Y:S08]  /*0000*/  LDC R1, c[0x0][0x37c] ;  /* 0x0000df00ff017b82 */ /* 0x000ff00000000800 */
[----:B------:R-:W0:Y:S01]  /*0010*/  LDC.64 R4, c[0x0][0x388] ;  /* 0x0000e200ff047b82 */ /* 0x000e220000000a00 */
[----:B------:R-:W0:Y:S07]  /*0020*/  LDCU.64 UR4, c[0x0][0x358] ;  /* 0x00006b00ff0477ac */ /* 0x000e2e0008000a00 */
[----:B------:R-:W1:Y:S01]  /*0030*/  LDC.64 R2, c[0x0][0x380] ;  /* 0x0000e000ff027b82 */ /* 0x000e620000000a00 */
[----:B0-----:R-:W2:Y:S04]  /*0040*/  LDG.E R5, desc[UR4][R4.64] ;  /* 0x0000000404057981 */ /* 0x001ea8000c1e1900 */
[----:B-1----:R-:W2:Y:S02]  /*0050*/  LDG.E R0, desc[UR4][R2.64] ;  /* 0x0000000402007981 */ /* 0x002ea4000c1e1900 */
[----:B--2---:R-:W-:-:S05]  /*0060*/  IADD3 R7, PT, PT, R0, R5, RZ ;  /* 0x0000000500077210 */ /* 0x004fca0007ffe0ff */
[----:B------:R-:W-:Y:S01]  /*0070*/  STG.E desc[UR4][R2.64], R7 ;  /* 0x0000000702007986 */ /* 0x000fe2000c101904 */
[----:B------:R-:W-:Y:S05]  /*0080*/  EXIT ;  /* 0x000000000000794d */ /* 0x000fea0003800000 */
.L_x_0:
[----:B------:R-:W-:-:S00]  /*0090*/  BRA `(.L_x_0) ;  /* 0xfffffffc00fc7947 */ /* 0x000fc0000383ffff */
[----:B------:R-:W-:-:S00]  /*00a0*/  NOP ;  /* 0x0000000000007918 */ /* 0x000fc00000000000 */
        /* <DEDUP_REMOVED lines=13> */
.L_x_1:


//--------------------- .nv.shared.reserved.0     --------------------------
	.section	.nv.shared.reserved.0,"aw",@nobits
	.weak		__nv_reservedSMEM_offset_0_alias
	.size		__nv_reservedSMEM_offset_0_alias, 0, 64
	.other		__nv_reservedSMEM_offset_0_alias,@"STO_CUDA_RESERVED_SHARED STV_DEFAULT"
__nv_reservedSMEM_offset_0_alias:
	.zero		0
	.zero		64


//--------------------- .nv.constant0._Z11AddIntsCUDAPiS_ --------------------------
	.section	.nv.constant0._Z11AddIntsCUDAPiS_,"a",@progbits
	.sectionflags	@""
	.align	4
.nv.constant0._Z11AddIntsCUDAPiS_:
	.zero		912


//--------------------- SYMBOLS --------------------------

	.type		.nv.reservedSmem.offset0,@object
	.size		.nv.reservedSmem.offset0,0x4
